//
// Generated by NVIDIA NVVM Compiler
//
// Compiler Build ID: CL-36424714
// Cuda compilation tools, release 13.0, V13.0.88
// Based on NVVM 20.0.0
//

.version 9.0
.target sm_100
.address_size 64

	// .globl	_Z10TranspostaPfS_i

.visible .entry _Z10TranspostaPfS_i(
	.param .u64 .ptr .align 1 _Z10TranspostaPfS_i_param_0,
	.param .u64 .ptr .align 1 _Z10TranspostaPfS_i_param_1,
	.param .u32 _Z10TranspostaPfS_i_param_2
)
{
	.reg .pred 	%p<12>;
	.reg .b32 	%r<48>;
	.reg .b32 	%f<30>;
	.reg .b64 	%rd<49>;

	ld.param.u64 	%rd3, [_Z10TranspostaPfS_i_param_0];
	ld.param.u64 	%rd4, [_Z10TranspostaPfS_i_param_1];
	ld.param.u32 	%r29, [_Z10TranspostaPfS_i_param_2];
	cvta.to.global.u64 	%rd1, %rd4;
	cvta.to.global.u64 	%rd2, %rd3;
	mov.u32 	%r30, %ctaid.x;
	mov.u32 	%r31, %ntid.x;
	mov.u32 	%r32, %tid.x;
	mad.lo.s32 	%r1, %r30, %r31, %r32;
	setp.ge.s32 	%p1, %r1, %r29;
	setp.lt.s32 	%p2, %r29, 1;
	or.pred  	%p3, %p1, %p2;
	@%p3 bra 	$L__BB0_13;
	mul.lo.s32 	%r2, %r29, %r1;
	add.s32 	%r34, %r29, -1;
	and.b32  	%r3, %r29, 15;
	setp.lt.u32 	%p4, %r34, 15;
	mov.b32 	%r43, 0;
	@%p4 bra 	$L__BB0_4;
	and.b32  	%r43, %r29, 2147483632;
	neg.s32 	%r41, %r43;
	shl.b32 	%r6, %r29, 4;
	mul.wide.u32 	%rd9, %r29, 4;
	mov.u32 	%r39, %r1;
	mov.u32 	%r40, %r2;
$L__BB0_3:
	.pragma "nounroll";
	mul.wide.s32 	%rd5, %r39, 4;
	add.s64 	%rd6, %rd2, %rd5;
	ld.global.f32 	%f1, [%rd6];
	mul.wide.s32 	%rd7, %r40, 4;
	add.s64 	%rd8, %rd1, %rd7;
	st.global.f32 	[%rd8], %f1;
	add.s64 	%rd10, %rd6, %rd9;
	ld.global.f32 	%f2, [%rd10];
	st.global.f32 	[%rd8+4], %f2;
	add.s64 	%rd11, %rd10, %rd9;
	ld.global.f32 	%f3, [%rd11];
	st.global.f32 	[%rd8+8], %f3;
	add.s64 	%rd12, %rd11, %rd9;
	ld.global.f32 	%f4, [%rd12];
	st.global.f32 	[%rd8+12], %f4;
	add.s64 	%rd13, %rd12, %rd9;
	ld.global.f32 	%f5, [%rd13];
	st.global.f32 	[%rd8+16], %f5;
	add.s64 	%rd14, %rd13, %rd9;
	ld.global.f32 	%f6, [%rd14];
	st.global.f32 	[%rd8+20], %f6;
	add.s64 	%rd15, %rd14, %rd9;
	ld.global.f32 	%f7, [%rd15];
	st.global.f32 	[%rd8+24], %f7;
	add.s64 	%rd16, %rd15, %rd9;
	ld.global.f32 	%f8, [%rd16];
	st.global.f32 	[%rd8+28], %f8;
	add.s64 	%rd17, %rd16, %rd9;
	ld.global.f32 	%f9, [%rd17];
	st.global.f32 	[%rd8+32], %f9;
	add.s64 	%rd18, %rd17, %rd9;
	ld.global.f32 	%f10, [%rd18];
	st.global.f32 	[%rd8+36], %f10;
	add.s64 	%rd19, %rd18, %rd9;
	ld.global.f32 	%f11, [%rd19];
	st.global.f32 	[%rd8+40], %f11;
	add.s64 	%rd20, %rd19, %rd9;
	ld.global.f32 	%f12, [%rd20];
	st.global.f32 	[%rd8+44], %f12;
	add.s64 	%rd21, %rd20, %rd9;
	ld.global.f32 	%f13, [%rd21];
	st.global.f32 	[%rd8+48], %f13;
	add.s64 	%rd22, %rd21, %rd9;
	ld.global.f32 	%f14, [%rd22];
	st.global.f32 	[%rd8+52], %f14;
	add.s64 	%rd23, %rd22, %rd9;
	ld.global.f32 	%f15, [%rd23];
	st.global.f32 	[%rd8+56], %f15;
	add.s64 	%rd24, %rd23, %rd9;
	ld.global.f32 	%f16, [%rd24];
	st.global.f32 	[%rd8+60], %f16;
	add.s32 	%r41, %r41, 16;
	add.s32 	%r40, %r40, 16;
	add.s32 	%r39, %r39, %r6;
	setp.ne.s32 	%p5, %r41, 0;
	@%p5 bra 	$L__BB0_3;
$L__BB0_4:
	setp.eq.s32 	%p6, %r3, 0;
	@%p6 bra 	$L__BB0_13;
	and.b32  	%r14, %r29, 7;
	setp.lt.u32 	%p7, %r3, 8;
	@%p7 bra 	$L__BB0_7;
	mad.lo.s32 	%r35, %r43, %r29, %r1;
	add.s32 	%r36, %r43, %r2;
	mul.wide.s32 	%rd25, %r35, 4;
	add.s64 	%rd26, %rd2, %rd25;
	ld.global.f32 	%f17, [%rd26];
	mul.wide.s32 	%rd27, %r36, 4;
	add.s64 	%rd28, %rd1, %rd27;
	st.global.f32 	[%rd28], %f17;
	mul.wide.u32 	%rd29, %r29, 4;
	add.s64 	%rd30, %rd26, %rd29;
	ld.global.f32 	%f18, [%rd30];
	st.global.f32 	[%rd28+4], %f18;
	add.s64 	%rd31, %rd30, %rd29;
	ld.global.f32 	%f19, [%rd31];
	st.global.f32 	[%rd28+8], %f19;
	add.s64 	%rd32, %rd31, %rd29;
	ld.global.f32 	%f20, [%rd32];
	st.global.f32 	[%rd28+12], %f20;
	add.s64 	%rd33, %rd32, %rd29;
	ld.global.f32 	%f21, [%rd33];
	st.global.f32 	[%rd28+16], %f21;
	add.s64 	%rd34, %rd33, %rd29;
	ld.global.f32 	%f22, [%rd34];
	st.global.f32 	[%rd28+20], %f22;
	add.s64 	%rd35, %rd34, %rd29;
	ld.global.f32 	%f23, [%rd35];
	st.global.f32 	[%rd28+24], %f23;
	add.s64 	%rd36, %rd35, %rd29;
	ld.global.f32 	%f24, [%rd36];
	st.global.f32 	[%rd28+28], %f24;
	add.s32 	%r43, %r43, 8;
$L__BB0_7:
	setp.eq.s32 	%p8, %r14, 0;
	@%p8 bra 	$L__BB0_13;
	and.b32  	%r17, %r29, 3;
	setp.lt.u32 	%p9, %r14, 4;
	@%p9 bra 	$L__BB0_10;
	mad.lo.s32 	%r37, %r43, %r29, %r1;
	add.s32 	%r38, %r43, %r2;
	mul.wide.s32 	%rd37, %r37, 4;
	add.s64 	%rd38, %rd2, %rd37;
	ld.global.f32 	%f25, [%rd38];
	mul.wide.s32 	%rd39, %r38, 4;
	add.s64 	%rd40, %rd1, %rd39;
	st.global.f32 	[%rd40], %f25;
	mul.wide.u32 	%rd41, %r29, 4;
	add.s64 	%rd42, %rd38, %rd41;
	ld.global.f32 	%f26, [%rd42];
	st.global.f32 	[%rd40+4], %f26;
	add.s64 	%rd43, %rd42, %rd41;
	ld.global.f32 	%f27, [%rd43];
	st.global.f32 	[%rd40+8], %f27;
	add.s64 	%rd44, %rd43, %rd41;
	ld.global.f32 	%f28, [%rd44];
	st.global.f32 	[%rd40+12], %f28;
	add.s32 	%r43, %r43, 4;
$L__BB0_10:
	setp.eq.s32 	%p10, %r17, 0;
	@%p10 bra 	$L__BB0_13;
	add.s32 	%r47, %r43, %r2;
	mad.lo.s32 	%r46, %r43, %r29, %r1;
	neg.s32 	%r45, %r17;
$L__BB0_12:
	.pragma "nounroll";
	mul.wide.s32 	%rd45, %r47, 4;
	add.s64 	%rd46, %rd1, %rd45;
	mul.wide.s32 	%rd47, %r46, 4;
	add.s64 	%rd48, %rd2, %rd47;
	ld.global.f32 	%f29, [%rd48];
	st.global.f32 	[%rd46], %f29;
	add.s32 	%r47, %r47, 1;
	add.s32 	%r46, %r46, %r29;
	add.s32 	%r45, %r45, 1;
	setp.ne.s32 	%p11, %r45, 0;
	@%p11 bra 	$L__BB0_12;
$L__BB0_13:
	ret;

}


// ===== COMPILED SASS (sm_100) =====

	.target	sm_100

	.elftype	@"ET_EXEC"


//--------------------- .note.nv.tkinfo           --------------------------
	.section	.note.nv.tkinfo,"",@"SHT_NOTE"
	.sectionflags	@"SHF_NOTE_NV_TKINFO"
	.tkinfo
        /*0018*/ 	.word	0x00000002
        /*0030*/ 	.string	""
        /*0030*/ 	.string	"ptxas"
        /*0030*/ 	.string	"Cuda compilation tools, release 13.0, V13.0.88"
        /*0030*/ 	.string	"Build cuda_13.0.r13.0/compiler.36424714_0"
        /*0030*/ 	.string	"-arch sm_100 -m 64 "



//--------------------- .note.nv.cuinfo           --------------------------
	.section	.note.nv.cuinfo,"",@"SHT_NOTE"
	.sectionflags	@"SHF_NOTE_NV_CUINFO"
        /*0018*/ 	.short	0x0002
        /*001a*/ 	.short	0x0064
        /*001c*/ 	.short	0x0082
	.zero		2


//--------------------- .nv.info                  --------------------------
	.section	.nv.info,"",@"SHT_CUDA_INFO"
	.align	4


	//----- nvinfo : EIATTR_REGCOUNT
	.align		4
        /*0000*/ 	.byte	0x04, 0x2f
        /*0002*/ 	.short	(.L_1 - .L_0)
	.align		4
.L_0:
        /*0004*/ 	.word	index@(_Z10TranspostaPfS_i)
        /*0008*/ 	.word	0x00000020


	//----- nvinfo : EIATTR_FRAME_SIZE
	.align		4
.L_1:
        /*000c*/ 	.byte	0x04, 0x11
        /*000e*/ 	.short	(.L_3 - .L_2)
	.align		4
.L_2:
        /*0010*/ 	.word	index@(_Z10TranspostaPfS_i)
        /*0014*/ 	.word	0x00000000


	//----- nvinfo : EIATTR_MIN_STACK_SIZE
	.align		4
.L_3:
        /*0018*/ 	.byte	0x04, 0x12
        /*001a*/ 	.short	(.L_5 - .L_4)
	.align		4
.L_4:
        /*001c*/ 	.word	index@(_Z10TranspostaPfS_i)
        /*0020*/ 	.word	0x00000000
.L_5:


//--------------------- .nv.compat                --------------------------
	.section	.nv.compat,"",@"SHT_CUDA_COMPAT_INFO"
	.align	4
        /*0000*/ 	.byte	0x02, 0x09, 0x00, 0x00, 0x02, 0x02, 0x01, 0x00, 0x02, 0x05, 0x05, 0x00, 0x03, 0x07, 0x01, 0x01
        /*0010*/ 	.byte	0x02, 0x03, 0x00, 0x00, 0x02, 0x06, 0x01, 0x00, 0x04, 0x0b, 0x08, 0x00, 0x09, 0x00, 0x00, 0x00
        /*0020*/ 	.byte	0x00, 0x00, 0x00, 0x00


//--------------------- .nv.info._Z10TranspostaPfS_i --------------------------
	.section	.nv.info._Z10TranspostaPfS_i,"",@"SHT_CUDA_INFO"
	.sectionflags	@""
	.align	4


	//----- nvinfo : EIATTR_CUDA_API_VERSION
	.align		4
        /*0000*/ 	.byte	0x04, 0x37
        /*0002*/ 	.short	(.L_7 - .L_6)
.L_6:
        /*0004*/ 	.word	0x00000082


	//----- nvinfo : EIATTR_KPARAM_INFO
	.align		4
.L_7:
        /*0008*/ 	.byte	0x04, 0x17
        /*000a*/ 	.short	(.L_9 - .L_8)
.L_8:
        /*000c*/ 	.word	0x00000000
        /*0010*/ 	.short	0x0002
        /*0012*/ 	.short	0x0010
        /*0014*/ 	.byte	0x00, 0xf0, 0x11, 0x00


	//----- nvinfo : EIATTR_KPARAM_INFO
	.align		4
.L_9:
        /*0018*/ 	.byte	0x04, 0x17
        /*001a*/ 	.short	(.L_11 - .L_10)
.L_10:
        /*001c*/ 	.word	0x00000000
        /*0020*/ 	.short	0x0001
        /*0022*/ 	.short	0x0008
        /*0024*/ 	.byte	0x00, 0xf5, 0x21, 0x00


	//----- nvinfo : EIATTR_KPARAM_INFO
	.align		4
.L_11:
        /*0028*/ 	.byte	0x04, 0x17
        /*002a*/ 	.short	(.L_13 - .L_12)
.L_12:
        /*002c*/ 	.word	0x00000000
        /*0030*/ 	.short	0x0000
        /*0032*/ 	.short	0x0000
        /*0034*/ 	.byte	0x00, 0xf5, 0x21, 0x00


	//----- nvinfo : EIATTR_SPARSE_MMA_MASK
	.align		4
.L_13:
        /*0038*/ 	.byte	0x03, 0x50
        /*003a*/ 	.short	0x0000


	//----- nvinfo : EIATTR_MAXREG_COUNT
	.align		4
        /*003c*/ 	.byte	0x03, 0x1b
        /*003e*/ 	.short	0x00ff


	//----- nvinfo : EIATTR_MERCURY_ISA_VERSION
	.align		4
        /*0040*/ 	.byte	0x03, 0x5f
        /*0042*/ 	.short	0x0101


	//----- nvinfo : EIATTR_VRC_CTA_INIT_COUNT
	.align		4
        /*0044*/ 	.byte	0x02, 0x4a
	.zero		1
	.zero		1


	//----- nvinfo : EIATTR_EXIT_INSTR_OFFSETS
	.align		4
        /*0048*/ 	.byte	0x04, 0x1c
        /*004a*/ 	.short	(.L_15 - .L_14)


	//   ....[0]....
.L_14:
        /*004c*/ 	.word	0x00000080


	//   ....[1]....
        /*0050*/ 	.word	0x000004d0


	//   ....[2]....
        /*0054*/ 	.word	0x00000700


	//   ....[3]....
        /*0058*/ 	.word	0x00000870


	//   ....[4]....
        /*005c*/ 	.word	0x00000960


	//----- nvinfo : EIATTR_CBANK_PARAM_SIZE
	.align		4
.L_15:
        /*0060*/ 	.byte	0x03, 0x19
        /*0062*/ 	.short	0x0014


	//----- nvinfo : EIATTR_PARAM_CBANK
	.align		4
        /*0064*/ 	.byte	0x04, 0x0a
        /*0066*/ 	.short	(.L_17 - .L_16)
	.align		4
.L_16:
        /*0068*/ 	.word	index@(.nv.constant0._Z10TranspostaPfS_i)
        /*006c*/ 	.short	0x0380
        /*006e*/ 	.short	0x0014


	//----- nvinfo : EIATTR_SW_WAR
	.align		4
.L_17:
        /*0070*/ 	.byte	0x04, 0x36
        /*0072*/ 	.short	(.L_19 - .L_18)
.L_18:
        /*0074*/ 	.word	0x00000008
.L_19:


//--------------------- .nv.callgraph             --------------------------
	.section	.nv.callgraph,"",@"SHT_CUDA_CALLGRAPH"
	.align	4
	.sectionentsize	8
	.align		4
        /*0000*/ 	.word	0x00000000
	.align		4
        /*0004*/ 	.word	0xffffffff
	.align		4
        /*0008*/ 	.word	0x00000000
	.align		4
        /*000c*/ 	.word	0xfffffffe
	.align		4
        /*0010*/ 	.word	0x00000000
	.align		4
        /*0014*/ 	.word	0xfffffffd
	.align		4
        /*0018*/ 	.word	0x00000000
	.align		4
        /*001c*/ 	.word	0xfffffffc


//--------------------- .text._Z10TranspostaPfS_i --------------------------
	.section	.text._Z10TranspostaPfS_i,"ax",@progbits
	.align	128
        .global         _Z10TranspostaPfS_i
        .type           _Z10TranspostaPfS_i,@function
        .size           _Z10TranspostaPfS_i,(.L_x_6 - _Z10TranspostaPfS_i)
        .other          _Z10TranspostaPfS_i,@"STO_CUDA_ENTRY STV_DEFAULT"
_Z10TranspostaPfS_i:
.text._Z10TranspostaPfS_i:
[----:B------:R-:W-:Y:S01]  /*0000*/  LDC R1, c[0x0][0x37c] ;  /* 0x0000df00ff017b82 */ /* 0x000fe20000000800 */
[----:B------:R-:W0:Y:S07]  /*0010*/  S2R R2, SR_TID.X ;  /* 0x0000000000027919 */ /* 0x000e2e0000002100 */
[----:B------:R-:W0:Y:S08]  /*0020*/  S2UR UR4, SR_CTAID.X ;  /* 0x00000000000479c3 */ /* 0x000e300000002500 */
[----:B------:R-:W0:Y:S08]  /*0030*/  LDC R5, c[0x0][0x360] ;  /* 0x0000d800ff057b82 */ /* 0x000e300000000800 */
[----:B------:R-:W1:Y:S01]  /*0040*/  LDC R0, c[0x0][0x390] ;  /* 0x0000e400ff007b82 */ /* 0x000e620000000800 */
[----:B0-----:R-:W-:Y:S01]  /*0050*/  IMAD R5, R5, UR4, R2 ;  /* 0x0000000405057c24 */ /* 0x001fe2000f8e0202 */
[----:B-1----:R-:W-:-:S04]  /*0060*/  ISETP.GE.AND P0, PT, R0, 0x1, PT ;  /* 0x000000010000780c */ /* 0x002fc80003f06270 */
[----:B------:R-:W-:-:S13]  /*0070*/  ISETP.GE.OR P0, PT, R5, R0, !P0 ;  /* 0x000000000500720c */ /* 0x000fda0004706670 */
[----:B------:R-:W-:Y:S05]  /*0080*/  @P0 EXIT ;  /* 0x000000000000094d */ /* 0x000fea0003800000 */
[C---:B------:R-:W-:Y:S01]  /*0090*/  IADD3 R2, PT, PT, R0.reuse, -0x1, RZ ;  /* 0xffffffff00027810 */ /* 0x040fe20007ffe0ff */
[----:B------:R-:W0:Y:S01]  /*00a0*/  LDCU.64 UR4, c[0x0][0x358] ;  /* 0x00006b00ff0477ac */ /* 0x000e220008000a00 */
[----:B------:R-:W-:Y:S01]  /*00b0*/  LOP3.LUT R20, R0, 0xf, RZ, 0xc0, !PT ;  /* 0x0000000f00147812 */ /* 0x000fe200078ec0ff */
[----:B------:R-:W-:Y:S01]  /*00c0*/  HFMA2 R7, -RZ, RZ, 0, 0 ;  /* 0x00000000ff077431 */ /* 0x000fe200000001ff */
[----:B------:R-:W-:Y:S01]  /*00d0*/  ISETP.GE.U32.AND P1, PT, R2, 0xf, PT ;  /* 0x0000000f0200780c */ /* 0x000fe20003f26070 */
[----:B------:R-:W-:Y:S01]  /*00e0*/  IMAD R4, R5, R0, RZ ;  /* 0x0000000005047224 */ /* 0x000fe200078e02ff */
[----:B------:R-:W-:-:S11]  /*00f0*/  ISETP.NE.AND P0, PT, R20, RZ, PT ;  /* 0x000000ff1400720c */ /* 0x000fd60003f05270 */
[----:B------:R-:W-:Y:S05]  /*0100*/  @!P1 BRA `(.L_x_0) ;  /* 0x0000000000f09947 */ /* 0x000fea0003800000 */
[----:B------:R-:W-:Y:S02]  /*0110*/  LOP3.LUT R7, R0, 0x7ffffff0, RZ, 0xc0, !PT ;  /* 0x7ffffff000077812 */ /* 0x000fe400078ec0ff */
[----:B------:R-:W-:Y:S02]  /*0120*/  MOV R9, R5 ;  /* 0x0000000500097202 */ /* 0x000fe40000000f00 */
[----:B------:R-:W-:Y:S02]  /*0130*/  MOV R6, R4 ;  /* 0x0000000400067202 */ /* 0x000fe40000000f00 */
[----:B------:R-:W-:-:S07]  /*0140*/  IADD3 R8, PT, PT, -R7, RZ, RZ ;  /* 0x000000ff07087210 */ /* 0x000fce0007ffe1ff */
.L_x_1:
[----:B------:R-:W1:Y:S08]  /*0150*/  LDC.64 R10, c[0x0][0x380] ;  /* 0x0000e000ff0a7b82 */ /* 0x000e700000000a00 */
[----:B----4-:R-:W2:Y:S01]  /*0160*/  LDC.64 R2, c[0x0][0x388] ;  /* 0x0000e200ff027b82 */ /* 0x010ea20000000a00 */
[----:B-1----:R-:W-:-:S05]  /*0170*/  IMAD.WIDE R10, R9, 0x4, R10 ;  /* 0x00000004090a7825 */ /* 0x002fca00078e020a */
[----:B0-----:R-:W3:Y:S01]  /*0180*/  LDG.E R19, desc[UR4][R10.64] ;  /* 0x000000040a137981 */ /* 0x001ee2000c1e1900 */
[----:B------:R-:W-:-:S04]  /*0190*/  IMAD.WIDE.U32 R12, R0, 0x4, R10 ;  /* 0x00000004000c7825 */ /* 0x000fc800078e000a */
[----:B--2---:R-:W-:-:S05]  /*01a0*/  IMAD.WIDE R2, R6, 0x4, R2 ;  /* 0x0000000406027825 */ /* 0x004fca00078e0202 */
[----:B---3--:R0:W-:Y:S04]  /*01b0*/  STG.E desc[UR4][R2.64], R19 ;  /* 0x0000001302007986 */ /* 0x0081e8000c101904 */
[----:B------:R-:W2:Y:S01]  /*01c0*/  LDG.E R21, desc[UR4][R12.64] ;  /* 0x000000040c157981 */ /* 0x000ea2000c1e1900 */
[----:B------:R-:W-:-:S03]  /*01d0*/  IMAD.WIDE.U32 R14, R0, 0x4, R12 ;  /* 0x00000004000e7825 */ /* 0x000fc600078e000c */
[----:B--2---:R1:W-:Y:S04]  /*01e0*/  STG.E desc[UR4][R2.64+0x4], R21 ;  /* 0x0000041502007986 */ /* 0x0043e8000c101904 */
[----:B------:R-:W2:Y:S01]  /*01f0*/  LDG.E R23, desc[UR4][R14.64] ;  /* 0x000000040e177981 */ /* 0x000ea2000c1e1900 */
[----:B------:R-:W-:-:S03]  /*0200*/  IMAD.WIDE.U32 R16, R0, 0x4, R14 ;  /* 0x0000000400107825 */ /* 0x000fc600078e000e */
[----:B--2---:R2:W-:Y:S04]  /*0210*/  STG.E desc[UR4][R2.64+0x8], R23 ;  /* 0x0000081702007986 */ /* 0x0045e8000c101904 */
[----:B------:R-:W3:Y:S01]  /*0220*/  LDG.E R25, desc[UR4][R16.64] ;  /* 0x0000000410197981 */ /* 0x000ee2000c1e1900 */
[----:B------:R-:W-:-:S03]  /*0230*/  IMAD.WIDE.U32 R10, R0, 0x4, R16 ;  /* 0x00000004000a7825 */ /* 0x000fc600078e0010 */
[----:B---3--:R3:W-:Y:S04]  /*0240*/  STG.E desc[UR4][R2.64+0xc], R25 ;  /* 0x00000c1902007986 */ /* 0x0087e8000c101904 */
[----:B------:R-:W4:Y:S01]  /*0250*/  LDG.E R27, desc[UR4][R10.64] ;  /* 0x000000040a1b7981 */ /* 0x000f22000c1e1900 */
[----:B0-----:R-:W-:-:S03]  /*0260*/  IMAD.WIDE.U32 R18, R0, 0x4, R10 ;  /* 0x0000000400127825 */ /* 0x001fc600078e000a */
[----:B----4-:R0:W-:Y:S04]  /*0270*/  STG.E desc[UR4][R2.64+0x10], R27 ;  /* 0x0000101b02007986 */ /* 0x0101e8000c101904 */
[----:B------:R-:W4:Y:S01]  /*0280*/  LDG.E R29, desc[UR4][R18.64] ;  /* 0x00000004121d7981 */ /* 0x000f22000c1e1900 */
[----:B------:R-:W-:-:S03]  /*0290*/  IMAD.WIDE.U32 R12, R0, 0x4, R18 ;  /* 0x00000004000c7825 */ /* 0x000fc600078e0012 */
[----:B----4-:R4:W-:Y:S04]  /*02a0*/  STG.E desc[UR4][R2.64+0x14], R29 ;  /* 0x0000141d02007986 */ /* 0x0109e8000c101904 */
[----:B-1----:R-:W5:Y:S01]  /*02b0*/  LDG.E R21, desc[UR4][R12.64] ;  /* 0x000000040c157981 */ /* 0x002f62000c1e1900 */
[----:B------:R-:W-:-:S03]  /*02c0*/  IMAD.WIDE.U32 R14, R0, 0x4, R12 ;  /* 0x00000004000e7825 */ /* 0x000fc600078e000c */
[----:B-----5:R1:W-:Y:S04]  /*02d0*/  STG.E desc[UR4][R2.64+0x18], R21 ;  /* 0x0000181502007986 */ /* 0x0203e8000c101904 */
[----:B--2---:R-:W2:Y:S01]  /*02e0*/  LDG.E R23, desc[UR4][R14.64] ;  /* 0x000000040e177981 */ /* 0x004ea2000c1e1900 */
[----:B------:R-:W-:-:S03]  /*02f0*/  IMAD.WIDE.U32 R16, R0, 0x4, R14 ;  /* 0x0000000400107825 */ /* 0x000fc600078e000e */
[----:B--2---:R2:W-:Y:S04]  /*0300*/  STG.E desc[UR4][R2.64+0x1c], R23 ;  /* 0x00001c1702007986 */ /* 0x0045e8000c101904 */
[----:B---3--:R-:W3:Y:S01]  /*0310*/  LDG.E R25, desc[UR4][R16.64] ;  /* 0x0000000410197981 */ /* 0x008ee2000c1e1900 */
[----:B------:R-:W-:-:S03]  /*0320*/  IMAD.WIDE.U32 R10, R0, 0x4, R16 ;  /* 0x00000004000a7825 */ /* 0x000fc600078e0010 */
[----:B---3--:R3:W-:Y:S04]  /*0330*/  STG.E desc[UR4][R2.64+0x20], R25 ;  /* 0x0000201902007986 */ /* 0x0087e8000c101904 */
[----:B0-----:R-:W5:Y:S01]  /*0340*/  LDG.E R27, desc[UR4][R10.64] ;  /* 0x000000040a1b7981 */ /* 0x001f62000c1e1900 */
[----:B------:R-:W-:-:S03]  /*0350*/  IMAD.WIDE.U32 R18, R0, 0x4, R10 ;  /* 0x0000000400127825 */ /* 0x000fc600078e000a */
[----:B-----5:R0:W-:Y:S04]  /*0360*/  STG.E desc[UR4][R2.64+0x24], R27 ;  /* 0x0000241b02007986 */ /* 0x0201e8000c101904 */
[----:B----4-:R-:W4:Y:S01]  /*0370*/  LDG.E R29, desc[UR4][R18.64] ;  /* 0x00000004121d7981 */ /* 0x010f22000c1e1900 */
        /* <DEDUP_REMOVED lines=8> */
[----:B---3--:R-:W2:Y:S01]  /*0400*/  LDG.E R25, desc[UR4][R16.64] ;  /* 0x0000000410197981 */ /* 0x008ea2000c1e1900 */
[----:B------:R-:W-:-:S03]  /*0410*/  IMAD.WIDE.U32 R10, R0, 0x4, R16 ;  /* 0x00000004000a7825 */ /* 0x000fc600078e0010 */
[----:B--2---:R4:W-:Y:S04]  /*0420*/  STG.E desc[UR4][R2.64+0x34], R25 ;  /* 0x0000341902007986 */ /* 0x0049e8000c101904 */
[----:B0-----:R-:W2:Y:S01]  /*0430*/  LDG.E R27, desc[UR4][R10.64] ;  /* 0x000000040a1b7981 */ /* 0x001ea2000c1e1900 */
[----:B------:R-:W-:Y:S01]  /*0440*/  IMAD.WIDE.U32 R18, R0, 0x4, R10 ;  /* 0x0000000400127825 */ /* 0x000fe200078e000a */
[----:B------:R-:W-:-:S04]  /*0450*/  IADD3 R8, PT, PT, R8, 0x10, RZ ;  /* 0x0000001008087810 */ /* 0x000fc80007ffe0ff */
[----:B------:R-:W-:Y:S01]  /*0460*/  ISETP.NE.AND P1, PT, R8, RZ, PT ;  /* 0x000000ff0800720c */ /* 0x000fe20003f25270 */
[----:B--2---:R4:W-:Y:S04]  /*0470*/  STG.E desc[UR4][R2.64+0x38], R27 ;  /* 0x0000381b02007986 */ /* 0x0049e8000c101904 */
[----:B------:R-:W2:Y:S01]  /*0480*/  LDG.E R19, desc[UR4][R18.64] ;  /* 0x0000000412137981 */ /* 0x000ea2000c1e1900 */
[----:B------:R-:W-:Y:S02]  /*0490*/  LEA R9, R0, R9, 0x4 ;  /* 0x0000000900097211 */ /* 0x000fe400078e20ff */
[----:B------:R-:W-:Y:S01]  /*04a0*/  IADD3 R6, PT, PT, R6, 0x10, RZ ;  /* 0x0000001006067810 */ /* 0x000fe20007ffe0ff */
[----:B--2---:R4:W-:Y:S04]  /*04b0*/  STG.E desc[UR4][R2.64+0x3c], R19 ;  /* 0x00003c1302007986 */ /* 0x0049e8000c101904 */
[----:B------:R-:W-:Y:S05]  /*04c0*/  @P1 BRA `(.L_x_1) ;  /* 0xfffffffc00201947 */ /* 0x000fea000383ffff */
.L_x_0:
[----:B0-----:R-:W-:Y:S05]  /*04d0*/  @!P0 EXIT ;  /* 0x000000000000894d */ /* 0x001fea0003800000 */
[----:B------:R-:W-:Y:S02]  /*04e0*/  ISETP.GE.U32.AND P0, PT, R20, 0x8, PT ;  /* 0x000000081400780c */ /* 0x000fe40003f06070 */
[----:B------:R-:W-:-:S04]  /*04f0*/  LOP3.LUT R6, R0, 0x7, RZ, 0xc0, !PT ;  /* 0x0000000700067812 */ /* 0x000fc800078ec0ff */
[----:B------:R-:W-:-:S07]  /*0500*/  ISETP.NE.AND P1, PT, R6, RZ, PT ;  /* 0x000000ff0600720c */ /* 0x000fce0003f25270 */
[----:B------:R-:W-:Y:S06]  /*0510*/  @!P0 BRA `(.L_x_2) ;  /* 0x0000000000788947 */ /* 0x000fec0003800000 */
[----:B------:R-:W0:Y:S01]  /*0520*/  LDC.64 R8, c[0x0][0x380] ;  /* 0x0000e000ff087b82 */ /* 0x000e220000000a00 */
[----:B----4-:R-:W-:-:S04]  /*0530*/  IMAD R3, R7, R0, R5 ;  /* 0x0000000007037224 */ /* 0x010fc800078e0205 */
[----:B0-----:R-:W-:-:S03]  /*0540*/  IMAD.WIDE R8, R3, 0x4, R8 ;  /* 0x0000000403087825 */ /* 0x001fc600078e0208 */
[----:B------:R-:W0:Y:S02]  /*0550*/  LDC.64 R2, c[0x0][0x388] ;  /* 0x0000e200ff027b82 */ /* 0x000e240000000a00 */
[----:B------:R-:W2:Y:S01]  /*0560*/  LDG.E R17, desc[UR4][R8.64] ;  /* 0x0000000408117981 */ /* 0x000ea2000c1e1900 */
[----:B------:R-:W-:-:S05]  /*0570*/  IADD3 R11, PT, PT, R4, R7, RZ ;  /* 0x00000007040b7210 */ /* 0x000fca0007ffe0ff */
[----:B0-----:R-:W-:-:S04]  /*0580*/  IMAD.WIDE R2, R11, 0x4, R2 ;  /* 0x000000040b027825 */ /* 0x001fc800078e0202 */
[C---:B------:R-:W-:Y:S01]  /*0590*/  IMAD.WIDE.U32 R10, R0.reuse, 0x4, R8 ;  /* 0x00000004000a7825 */ /* 0x040fe200078e0008 */
[----:B--2---:R0:W-:Y:S04]  /*05a0*/  STG.E desc[UR4][R2.64], R17 ;  /* 0x0000001102007986 */ /* 0x0041e8000c101904 */
        /* <DEDUP_REMOVED lines=9> */
[----:B------:R-:W3:Y:S01]  /*0640*/  LDG.E R25, desc[UR4][R8.64] ;  /* 0x0000000408197981 */ /* 0x000ee2000c1e1900 */
[----:B0-----:R-:W-:-:S03]  /*0650*/  IMAD.WIDE.U32 R16, R0, 0x4, R8 ;  /* 0x0000000400107825 */ /* 0x001fc600078e0008 */
[----:B---3--:R2:W-:Y:S04]  /*0660*/  STG.E desc[UR4][R2.64+0x10], R25 ;  /* 0x0000101902007986 */ /* 0x0085e8000c101904 */
[----:B------:R-:W3:Y:S01]  /*0670*/  LDG.E R27, desc[UR4][R16.64] ;  /* 0x00000004101b7981 */ /* 0x000ee2000c1e1900 */
[----:B------:R-:W-:-:S03]  /*0680*/  IMAD.WIDE.U32 R10, R0, 0x4, R16 ;  /* 0x00000004000a7825 */ /* 0x000fc600078e0010 */
[----:B---3--:R2:W-:Y:S04]  /*0690*/  STG.E desc[UR4][R2.64+0x14], R27 ;  /* 0x0000141b02007986 */ /* 0x0085e8000c101904 */
[----:B-1----:R-:W3:Y:S01]  /*06a0*/  LDG.E R19, desc[UR4][R10.64] ;  /* 0x000000040a137981 */ /* 0x002ee2000c1e1900 */
[----:B------:R-:W-:-:S03]  /*06b0*/  IMAD.WIDE.U32 R12, R0, 0x4, R10 ;  /* 0x00000004000c7825 */ /* 0x000fc600078e000a */
[----:B---3--:R2:W-:Y:S04]  /*06c0*/  STG.E desc[UR4][R2.64+0x18], R19 ;  /* 0x0000181302007986 */ /* 0x0085e8000c101904 */
[----:B------:R-:W3:Y:S01]  /*06d0*/  LDG.E R13, desc[UR4][R12.64] ;  /* 0x000000040c0d7981 */ /* 0x000ee2000c1e1900 */
[----:B------:R-:W-:-:S03]  /*06e0*/  IADD3 R7, PT, PT, R7, 0x8, RZ ;  /* 0x0000000807077810 */ /* 0x000fc60007ffe0ff */
[----:B---3--:R2:W-:Y:S04]  /*06f0*/  STG.E desc[UR4][R2.64+0x1c], R13 ;  /* 0x00001c0d02007986 */ /* 0x0085e8000c101904 */
.L_x_2:
[----:B------:R-:W-:Y:S05]  /*0700*/  @!P1 EXIT ;  /* 0x000000000000994d */ /* 0x000fea0003800000 */
[----:B------:R-:W-:Y:S02]  /*0710*/  ISETP.GE.U32.AND P0, PT, R6, 0x4, PT ;  /* 0x000000040600780c */ /* 0x000fe40003f06070 */
[----:B--2-4-:R-:W-:-:S04]  /*0720*/  LOP3.LUT R2, R0, 0x3, RZ, 0xc0, !PT ;  /* 0x0000000300027812 */ /* 0x014fc800078ec0ff */
[----:B------:R-:W-:-:S07]  /*0730*/  ISETP.NE.AND P1, PT, R2, RZ, PT ;  /* 0x000000ff0200720c */ /* 0x000fce0003f25270 */
[----:B------:R-:W-:Y:S06]  /*0740*/  @!P0 BRA `(.L_x_3) ;  /* 0x0000000000488947 */ /* 0x000fec0003800000 */
[----:B------:R-:W0:Y:S01]  /*0750*/  LDC.64 R8, c[0x0][0x380] ;  /* 0x0000e000ff087b82 */ /* 0x000e220000000a00 */
[----:B------:R-:W-:-:S07]  /*0760*/  IMAD R3, R7, R0, R5 ;  /* 0x0000000007037224 */ /* 0x000fce00078e0205 */
[----:B------:R-:W1:Y:S01]  /*0770*/  LDC.64 R10, c[0x0][0x388] ;  /* 0x0000e200ff0a7b82 */ /* 0x000e620000000a00 */
[----:B0-----:R-:W-:-:S05]  /*0780*/  IMAD.WIDE R8, R3, 0x4, R8 ;  /* 0x0000000403087825 */ /* 0x001fca00078e0208 */
[----:B------:R-:W2:Y:S01]  /*0790*/  LDG.E R3, desc[UR4][R8.64] ;  /* 0x0000000408037981 */ /* 0x000ea2000c1e1900 */
[----:B------:R-:W-:-:S05]  /*07a0*/  IADD3 R13, PT, PT, R4, R7, RZ ;  /* 0x00000007040d7210 */ /* 0x000fca0007ffe0ff */
[----:B-1----:R-:W-:-:S04]  /*07b0*/  IMAD.WIDE R10, R13, 0x4, R10 ;  /* 0x000000040d0a7825 */ /* 0x002fc800078e020a */
        /* <DEDUP_REMOVED lines=8> */
[----:B------:R-:W2:Y:S01]  /*0840*/  LDG.E R17, desc[UR4][R16.64] ;  /* 0x0000000410117981 */ /* 0x000ea2000c1e1900 */
[----:B------:R-:W-:-:S03]  /*0850*/  IADD3 R7, PT, PT, R7, 0x4, RZ ;  /* 0x0000000407077810 */ /* 0x000fc60007ffe0ff */
[----:B--2---:R0:W-:Y:S04]  /*0860*/  STG.E desc[UR4][R10.64+0xc], R17 ;  /* 0x00000c110a007986 */ /* 0x0041e8000c101904 */
.L_x_3:
[----:B------:R-:W-:Y:S05]  /*0870*/  @!P1 EXIT ;  /* 0x000000000000994d */ /* 0x000fea0003800000 */
[----:B0-----:R-:W0:Y:S01]  /*0880*/  LDC.64 R10, c[0x0][0x380] ;  /* 0x0000e000ff0a7b82 */ /* 0x001e220000000a00 */
[----:B------:R-:W-:Y:S01]  /*0890*/  IADD3 R13, PT, PT, R4, R7, RZ ;  /* 0x00000007040d7210 */ /* 0x000fe20007ffe0ff */
[----:B------:R-:W-:Y:S01]  /*08a0*/  IMAD R7, R7, R0, R5 ;  /* 0x0000000007077224 */ /* 0x000fe200078e0205 */
[----:B------:R-:W-:-:S05]  /*08b0*/  IADD3 R6, PT, PT, -R2, RZ, RZ ;  /* 0x000000ff02067210 */ /* 0x000fca0007ffe1ff */
[----:B------:R-:W1:Y:S02]  /*08c0*/  LDC.64 R8, c[0x0][0x388] ;  /* 0x0000e200ff087b82 */ /* 0x000e640000000a00 */
.L_x_4:
[----:B0-2---:R-:W-:-:S06]  /*08d0*/  IMAD.WIDE R4, R7, 0x4, R10 ;  /* 0x0000000407047825 */ /* 0x005fcc00078e020a */
[----:B------:R-:W2:Y:S01]  /*08e0*/  LDG.E R5, desc[UR4][R4.64] ;  /* 0x0000000404057981 */ /* 0x000ea2000c1e1900 */
[----:B------:R-:W-:Y:S01]  /*08f0*/  IADD3 R6, PT, PT, R6, 0x1, RZ ;  /* 0x0000000106067810 */ /* 0x000fe20007ffe0ff */
[C---:B-1----:R-:W-:Y:S01]  /*0900*/  IMAD.WIDE R2, R13.reuse, 0x4, R8 ;  /* 0x000000040d027825 */ /* 0x042fe200078e0208 */
[----:B------:R-:W-:Y:S02]  /*0910*/  IADD3 R13, PT, PT, R13, 0x1, RZ ;  /* 0x000000010d0d7810 */ /* 0x000fe40007ffe0ff */
[----:B------:R-:W-:Y:S02]  /*0920*/  ISETP.NE.AND P0, PT, R6, RZ, PT ;  /* 0x000000ff0600720c */ /* 0x000fe40003f05270 */
[----:B------:R-:W-:Y:S01]  /*0930*/  IADD3 R7, PT, PT, R7, R0, RZ ;  /* 0x0000000007077210 */ /* 0x000fe20007ffe0ff */
[----:B--2---:R2:W-:Y:S10]  /*0940*/  STG.E desc[UR4][R2.64], R5 ;  /* 0x0000000502007986 */ /* 0x0045f4000c101904 */
[----:B------:R-:W-:Y:S05]  /*0950*/  @P0 BRA `(.L_x_4) ;  /* 0xfffffffc00dc0947 */ /* 0x000fea000383ffff */
[----:B------:R-:W-:Y:S05]  /*0960*/  EXIT ;  /* 0x000000000000794d */ /* 0x000fea0003800000 */
.L_x_5:
[----:B------:R-:W-:-:S00]  /*0970*/  BRA `(.L_x_5) ;  /* 0xfffffffc00fc7947 */ /* 0x000fc0000383ffff */
[----:B------:R-:W-:-:S00]  /*0980*/  NOP ;  /* 0x0000000000007918 */ /* 0x000fc00000000000 */
[----:B------:R-:W-:-:S00]  /*0990*/  NOP ;  /* 0x0000000000007918 */ /* 0x000fc00000000000 */
[----:B------:R-:W-:-:S00]  /*09a0*/  NOP ;  /* 0x0000000000007918 */ /* 0x000fc00000000000 */
[----:B------:R-:W-:-:S00]  /*09b0*/  NOP ;  /* 0x0000000000007918 */ /* 0x000fc00000000000 */
[----:B------:R-:W-:-:S00]  /*09c0*/  NOP ;  /* 0x0000000000007918 */ /* 0x000fc00000000000 */
[----:B------:R-:W-:-:S00]  /*09d0*/  NOP ;  /* 0x0000000000007918 */ /* 0x000fc00000000000 */
[----:B------:R-:W-:-:S00]  /*09e0*/  NOP ;  /* 0x0000000000007918 */ /* 0x000fc00000000000 */
[----:B------:R-:W-:-:S00]  /*09f0*/  NOP ;  /* 0x0000000000007918 */ /* 0x000fc00000000000 */
.L_x_6:


//--------------------- .nv.shared.reserved.0     --------------------------
	.section	.nv.shared.reserved.0,"aw",@nobits
	.weak		__nv_reservedSMEM_offset_0_alias
	.size		__nv_reservedSMEM_offset_0_alias, 0, 64
	.other		__nv_reservedSMEM_offset_0_alias,@"STO_CUDA_RESERVED_SHARED STV_DEFAULT"
__nv_reservedSMEM_offset_0_alias:
	.zero		0
	.zero		64


//--------------------- .nv.constant0._Z10TranspostaPfS_i --------------------------
	.section	.nv.constant0._Z10TranspostaPfS_i,"a",@progbits
	.sectionflags	@""
	.align	4
.nv.constant0._Z10TranspostaPfS_i:
	.zero		916


//--------------------- SYMBOLS --------------------------

	.type		.nv.reservedSmem.offset0,@object
	.size		.nv.reservedSmem.offset0,0x4
